//
// Generated by NVIDIA NVVM Compiler
//
// Compiler Build ID: CL-36424714
// Cuda compilation tools, release 13.0, V13.0.88
// Based on NVVM 20.0.0
//

.version 9.0
.target sm_100
.address_size 64

	// .globl	_Z13reverseKerneliPf

.visible .entry _Z13reverseKerneliPf(
	.param .u32 _Z13reverseKerneliPf_param_0,
	.param .u64 .ptr .align 1 _Z13reverseKerneliPf_param_1
)
{
	.reg .pred 	%p<2>;
	.reg .b32 	%r<11>;
	.reg .b32 	%f<3>;
	.reg .b64 	%rd<7>;

	ld.param.u32 	%r2, [_Z13reverseKerneliPf_param_0];
	ld.param.u64 	%rd1, [_Z13reverseKerneliPf_param_1];
	mov.u32 	%r3, %tid.x;
	mov.u32 	%r4, %ntid.x;
	mov.u32 	%r5, %ctaid.x;
	mad.lo.s32 	%r1, %r4, %r5, %r3;
	shr.u32 	%r6, %r2, 31;
	add.s32 	%r7, %r2, %r6;
	shr.s32 	%r8, %r7, 1;
	setp.ge.s32 	%p1, %r1, %r8;
	@%p1 bra 	$L__BB0_2;
	cvta.to.global.u64 	%rd2, %rd1;
	mul.wide.s32 	%rd3, %r1, 4;
	add.s64 	%rd4, %rd2, %rd3;
	ld.global.f32 	%f1, [%rd4];
	not.b32 	%r9, %r1;
	add.s32 	%r10, %r2, %r9;
	mul.wide.s32 	%rd5, %r10, 4;
	add.s64 	%rd6, %rd2, %rd5;
	ld.global.f32 	%f2, [%rd6];
	st.global.f32 	[%rd4], %f2;
	st.global.f32 	[%rd6], %f1;
$L__BB0_2:
	ret;

}


// ===== COMPILED SASS (sm_100) =====

	.target	sm_100

	.elftype	@"ET_EXEC"


//--------------------- .note.nv.tkinfo           --------------------------
	.section	.note.nv.tkinfo,"",@"SHT_NOTE"
	.sectionflags	@"SHF_NOTE_NV_TKINFO"
	.tkinfo
        /*0018*/ 	.word	0x00000002
        /*0030*/ 	.string	""
        /*0030*/ 	.string	"ptxas"
        /*0030*/ 	.string	"Cuda compilation tools, release 13.0, V13.0.88"
        /*0030*/ 	.string	"Build cuda_13.0.r13.0/compiler.36424714_0"
        /*0030*/ 	.string	"-arch sm_100 -m 64 "



//--------------------- .note.nv.cuinfo           --------------------------
	.section	.note.nv.cuinfo,"",@"SHT_NOTE"
	.sectionflags	@"SHF_NOTE_NV_CUINFO"
        /*0018*/ 	.short	0x0002
        /*001a*/ 	.short	0x0064
        /*001c*/ 	.short	0x0082
	.zero		2


//--------------------- .nv.info                  --------------------------
	.section	.nv.info,"",@"SHT_CUDA_INFO"
	.align	4


	//----- nvinfo : EIATTR_REGCOUNT
	.align		4
        /*0000*/ 	.byte	0x04, 0x2f
        /*0002*/ 	.short	(.L_1 - .L_0)
	.align		4
.L_0:
        /*0004*/ 	.word	index@(_Z13reverseKerneliPf)
        /*0008*/ 	.word	0x0000000c


	//----- nvinfo : EIATTR_FRAME_SIZE
	.align		4
.L_1:
        /*000c*/ 	.byte	0x04, 0x11
        /*000e*/ 	.short	(.L_3 - .L_2)
	.align		4
.L_2:
        /*0010*/ 	.word	index@(_Z13reverseKerneliPf)
        /*0014*/ 	.word	0x00000000


	//----- nvinfo : EIATTR_MIN_STACK_SIZE
	.align		4
.L_3:
        /*0018*/ 	.byte	0x04, 0x12
        /*001a*/ 	.short	(.L_5 - .L_4)
	.align		4
.L_4:
        /*001c*/ 	.word	index@(_Z13reverseKerneliPf)
        /*0020*/ 	.word	0x00000000
.L_5:


//--------------------- .nv.compat                --------------------------
	.section	.nv.compat,"",@"SHT_CUDA_COMPAT_INFO"
	.align	4
        /*0000*/ 	.byte	0x02, 0x09, 0x00, 0x00, 0x02, 0x02, 0x01, 0x00, 0x02, 0x05, 0x05, 0x00, 0x03, 0x07, 0x01, 0x01
        /*0010*/ 	.byte	0x02, 0x03, 0x00, 0x00, 0x02, 0x06, 0x01, 0x00, 0x04, 0x0b, 0x08, 0x00, 0x09, 0x00, 0x00, 0x00
        /*0020*/ 	.byte	0x00, 0x00, 0x00, 0x00


//--------------------- .nv.info._Z13reverseKerneliPf --------------------------
	.section	.nv.info._Z13reverseKerneliPf,"",@"SHT_CUDA_INFO"
	.sectionflags	@""
	.align	4


	//----- nvinfo : EIATTR_CUDA_API_VERSION
	.align		4
        /*0000*/ 	.byte	0x04, 0x37
        /*0002*/ 	.short	(.L_7 - .L_6)
.L_6:
        /*0004*/ 	.word	0x00000082


	//----- nvinfo : EIATTR_KPARAM_INFO
	.align		4
.L_7:
        /*0008*/ 	.byte	0x04, 0x17
        /*000a*/ 	.short	(.L_9 - .L_8)
.L_8:
        /*000c*/ 	.word	0x00000000
        /*0010*/ 	.short	0x0001
        /*0012*/ 	.short	0x0008
        /*0014*/ 	.byte	0x00, 0xf5, 0x21, 0x00


	//----- nvinfo : EIATTR_KPARAM_INFO
	.align		4
.L_9:
        /*0018*/ 	.byte	0x04, 0x17
        /*001a*/ 	.short	(.L_11 - .L_10)
.L_10:
        /*001c*/ 	.word	0x00000000
        /*0020*/ 	.short	0x0000
        /*0022*/ 	.short	0x0000
        /*0024*/ 	.byte	0x00, 0xf0, 0x11, 0x00


	//----- nvinfo : EIATTR_SPARSE_MMA_MASK
	.align		4
.L_11:
        /*0028*/ 	.byte	0x03, 0x50
        /*002a*/ 	.short	0x0000


	//----- nvinfo : EIATTR_MAXREG_COUNT
	.align		4
        /*002c*/ 	.byte	0x03, 0x1b
        /*002e*/ 	.short	0x00ff


	//----- nvinfo : EIATTR_MERCURY_ISA_VERSION
	.align		4
        /*0030*/ 	.byte	0x03, 0x5f
        /*0032*/ 	.short	0x0101


	//----- nvinfo : EIATTR_VRC_CTA_INIT_COUNT
	.align		4
        /*0034*/ 	.byte	0x02, 0x4a
	.zero		1
	.zero		1


	//----- nvinfo : EIATTR_EXIT_INSTR_OFFSETS
	.align		4
        /*0038*/ 	.byte	0x04, 0x1c
        /*003a*/ 	.short	(.L_13 - .L_12)


	//   ....[0]....
.L_12:
        /*003c*/ 	.word	0x00000090


	//   ....[1]....
        /*0040*/ 	.word	0x00000140


	//----- nvinfo : EIATTR_CBANK_PARAM_SIZE
	.align		4
.L_13:
        /*0044*/ 	.byte	0x03, 0x19
        /*0046*/ 	.short	0x0010


	//----- nvinfo : EIATTR_PARAM_CBANK
	.align		4
        /*0048*/ 	.byte	0x04, 0x0a
        /*004a*/ 	.short	(.L_15 - .L_14)
	.align		4
.L_14:
        /*004c*/ 	.word	index@(.nv.constant0._Z13reverseKerneliPf)
        /*0050*/ 	.short	0x0380
        /*0052*/ 	.short	0x0010


	//----- nvinfo : EIATTR_SW_WAR
	.align		4
.L_15:
        /*0054*/ 	.byte	0x04, 0x36
        /*0056*/ 	.short	(.L_17 - .L_16)
.L_16:
        /*0058*/ 	.word	0x00000008
.L_17:


//--------------------- .nv.callgraph             --------------------------
	.section	.nv.callgraph,"",@"SHT_CUDA_CALLGRAPH"
	.align	4
	.sectionentsize	8
	.align		4
        /*0000*/ 	.word	0x00000000
	.align		4
        /*0004*/ 	.word	0xffffffff
	.align		4
        /*0008*/ 	.word	0x00000000
	.align		4
        /*000c*/ 	.word	0xfffffffe
	.align		4
        /*0010*/ 	.word	0x00000000
	.align		4
        /*0014*/ 	.word	0xfffffffd
	.align		4
        /*0018*/ 	.word	0x00000000
	.align		4
        /*001c*/ 	.word	0xfffffffc


//--------------------- .text._Z13reverseKerneliPf --------------------------
	.section	.text._Z13reverseKerneliPf,"ax",@progbits
	.align	128
        .global         _Z13reverseKerneliPf
        .type           _Z13reverseKerneliPf,@function
        .size           _Z13reverseKerneliPf,(.L_x_1 - _Z13reverseKerneliPf)
        .other          _Z13reverseKerneliPf,@"STO_CUDA_ENTRY STV_DEFAULT"
_Z13reverseKerneliPf:
.text._Z13reverseKerneliPf:
[----:B------:R-:W-:Y:S01]  /*0000*/  LDC R1, c[0x0][0x37c] ;  /* 0x0000df00ff017b82 */ /* 0x000fe20000000800 */
[----:B------:R-:W0:Y:S01]  /*0010*/  S2R R7, SR_TID.X ;  /* 0x0000000000077919 */ /* 0x000e220000002100 */
[----:B------:R-:W1:Y:S01]  /*0020*/  LDCU UR6, c[0x0][0x380] ;  /* 0x00007000ff0677ac */ /* 0x000e620008000800 */
[----:B------:R-:W0:Y:S01]  /*0030*/  S2R R0, SR_CTAID.X ;  /* 0x0000000000007919 */ /* 0x000e220000002500 */
[----:B------:R-:W0:Y:S01]  /*0040*/  LDCU UR5, c[0x0][0x360] ;  /* 0x00006c00ff0577ac */ /* 0x000e220008000800 */
[----:B-1----:R-:W-:-:S04]  /*0050*/  ULEA.HI UR4, UR6, UR6, URZ, 0x1 ;  /* 0x0000000606047291 */ /* 0x002fc8000f8f08ff */
[----:B------:R-:W-:Y:S01]  /*0060*/  USHF.R.S32.HI UR4, URZ, 0x1, UR4 ;  /* 0x00000001ff047899 */ /* 0x000fe20008011404 */
[----:B0-----:R-:W-:-:S05]  /*0070*/  IMAD R7, R0, UR5, R7 ;  /* 0x0000000500077c24 */ /* 0x001fca000f8e0207 */
[----:B------:R-:W-:-:S13]  /*0080*/  ISETP.GE.AND P0, PT, R7, UR4, PT ;  /* 0x0000000407007c0c */ /* 0x000fda000bf06270 */
[----:B------:R-:W-:Y:S05]  /*0090*/  @P0 EXIT ;  /* 0x000000000000094d */ /* 0x000fea0003800000 */
[----:B------:R-:W0:Y:S01]  /*00a0*/  LDC.64 R2, c[0x0][0x388] ;  /* 0x0000e200ff027b82 */ /* 0x000e220000000a00 */
[----:B------:R-:W1:Y:S01]  /*00b0*/  LDCU.64 UR4, c[0x0][0x358] ;  /* 0x00006b00ff0477ac */ /* 0x000e620008000a00 */
[----:B------:R-:W-:-:S04]  /*00c0*/  LOP3.LUT R0, RZ, R7, RZ, 0x33, !PT ;  /* 0x00000007ff007212 */ /* 0x000fc800078e33ff */
[----:B------:R-:W-:-:S05]  /*00d0*/  IADD3 R5, PT, PT, R0, UR6, RZ ;  /* 0x0000000600057c10 */ /* 0x000fca000fffe0ff */
[----:B0-----:R-:W-:-:S04]  /*00e0*/  IMAD.WIDE R4, R5, 0x4, R2 ;  /* 0x0000000405047825 */ /* 0x001fc800078e0202 */
[----:B------:R-:W-:Y:S01]  /*00f0*/  IMAD.WIDE R2, R7, 0x4, R2 ;  /* 0x0000000407027825 */ /* 0x000fe200078e0202 */
[----:B-1----:R-:W2:Y:S04]  /*0100*/  LDG.E R9, desc[UR4][R4.64] ;  /* 0x0000000404097981 */ /* 0x002ea8000c1e1900 */
[----:B------:R-:W3:Y:S04]  /*0110*/  LDG.E R7, desc[UR4][R2.64] ;  /* 0x0000000402077981 */ /* 0x000ee8000c1e1900 */
[----:B--2---:R-:W-:Y:S04]  /*0120*/  STG.E desc[UR4][R2.64], R9 ;  /* 0x0000000902007986 */ /* 0x004fe8000c101904 */
[----:B---3--:R-:W-:Y:S01]  /*0130*/  STG.E desc[UR4][R4.64], R7 ;  /* 0x0000000704007986 */ /* 0x008fe2000c101904 */
[----:B------:R-:W-:Y:S05]  /*0140*/  EXIT ;  /* 0x000000000000794d */ /* 0x000fea0003800000 */
.L_x_0:
[----:B------:R-:W-:-:S00]  /*0150*/  BRA `(.L_x_0) ;  /* 0xfffffffc00fc7947 */ /* 0x000fc0000383ffff */
[----:B------:R-:W-:-:S00]  /*0160*/  NOP ;  /* 0x0000000000007918 */ /* 0x000fc00000000000 */
        /* <DEDUP_REMOVED lines=9> */
.L_x_1:


//--------------------- .nv.shared.reserved.0     --------------------------
	.section	.nv.shared.reserved.0,"aw",@nobits
	.weak		__nv_reservedSMEM_offset_0_alias
	.size		__nv_reservedSMEM_offset_0_alias, 0, 64
	.other		__nv_reservedSMEM_offset_0_alias,@"STO_CUDA_RESERVED_SHARED STV_DEFAULT"
__nv_reservedSMEM_offset_0_alias:
	.zero		0
	.zero		64


//--------------------- .nv.constant0._Z13reverseKerneliPf --------------------------
	.section	.nv.constant0._Z13reverseKerneliPf,"a",@progbits
	.sectionflags	@""
	.align	4
.nv.constant0._Z13reverseKerneliPf:
	.zero		912


//--------------------- SYMBOLS --------------------------

	.type		.nv.reservedSmem.offset0,@object
	.size		.nv.reservedSmem.offset0,0x4
